//
// Generated by NVIDIA NVVM Compiler
//
// Compiler Build ID: CL-36424714
// Cuda compilation tools, release 13.0, V13.0.88
// Based on NVVM 20.0.0
//

.version 9.0
.target sm_100
.address_size 64

	// .globl	_Z3ansPiS_

.visible .entry _Z3ansPiS_(
	.param .u64 .ptr .align 1 _Z3ansPiS__param_0,
	.param .u64 .ptr .align 1 _Z3ansPiS__param_1
)
{
	.reg .pred 	%p<3>;
	.reg .b32 	%r<76>;
	.reg .b64 	%rd<9>;

	ld.param.u64 	%rd4, [_Z3ansPiS__param_0];
	ld.param.u64 	%rd5, [_Z3ansPiS__param_1];
	mov.u32 	%r5, %tid.x;
	mov.u32 	%r6, %ctaid.x;
	mov.u32 	%r7, %ntid.x;
	mul.lo.s32 	%r8, %r7, %r6;
	neg.s32 	%r9, %r8;
	setp.ne.s32 	%p1, %r5, %r9;
	@%p1 bra 	$L__BB0_4;
	cvta.to.global.u64 	%rd6, %rd4;
	add.s64 	%rd8, %rd6, 64;
	mov.b32 	%r74, 0;
	mov.u32 	%r75, %r74;
$L__BB0_2:
	ld.global.u32 	%r11, [%rd8+-64];
	add.s32 	%r12, %r11, %r75;
	ld.global.u32 	%r13, [%rd8+-60];
	add.s32 	%r14, %r13, %r12;
	ld.global.u32 	%r15, [%rd8+-56];
	add.s32 	%r16, %r15, %r14;
	ld.global.u32 	%r17, [%rd8+-52];
	add.s32 	%r18, %r17, %r16;
	ld.global.u32 	%r19, [%rd8+-48];
	add.s32 	%r20, %r19, %r18;
	ld.global.u32 	%r21, [%rd8+-44];
	add.s32 	%r22, %r21, %r20;
	ld.global.u32 	%r23, [%rd8+-40];
	add.s32 	%r24, %r23, %r22;
	ld.global.u32 	%r25, [%rd8+-36];
	add.s32 	%r26, %r25, %r24;
	ld.global.u32 	%r27, [%rd8+-32];
	add.s32 	%r28, %r27, %r26;
	ld.global.u32 	%r29, [%rd8+-28];
	add.s32 	%r30, %r29, %r28;
	ld.global.u32 	%r31, [%rd8+-24];
	add.s32 	%r32, %r31, %r30;
	ld.global.u32 	%r33, [%rd8+-20];
	add.s32 	%r34, %r33, %r32;
	ld.global.u32 	%r35, [%rd8+-16];
	add.s32 	%r36, %r35, %r34;
	ld.global.u32 	%r37, [%rd8+-12];
	add.s32 	%r38, %r37, %r36;
	ld.global.u32 	%r39, [%rd8+-8];
	add.s32 	%r40, %r39, %r38;
	ld.global.u32 	%r41, [%rd8+-4];
	add.s32 	%r42, %r41, %r40;
	ld.global.u32 	%r43, [%rd8];
	add.s32 	%r44, %r43, %r42;
	ld.global.u32 	%r45, [%rd8+4];
	add.s32 	%r46, %r45, %r44;
	ld.global.u32 	%r47, [%rd8+8];
	add.s32 	%r48, %r47, %r46;
	ld.global.u32 	%r49, [%rd8+12];
	add.s32 	%r50, %r49, %r48;
	ld.global.u32 	%r51, [%rd8+16];
	add.s32 	%r52, %r51, %r50;
	ld.global.u32 	%r53, [%rd8+20];
	add.s32 	%r54, %r53, %r52;
	ld.global.u32 	%r55, [%rd8+24];
	add.s32 	%r56, %r55, %r54;
	ld.global.u32 	%r57, [%rd8+28];
	add.s32 	%r58, %r57, %r56;
	ld.global.u32 	%r59, [%rd8+32];
	add.s32 	%r60, %r59, %r58;
	ld.global.u32 	%r61, [%rd8+36];
	add.s32 	%r62, %r61, %r60;
	ld.global.u32 	%r63, [%rd8+40];
	add.s32 	%r64, %r63, %r62;
	ld.global.u32 	%r65, [%rd8+44];
	add.s32 	%r66, %r65, %r64;
	ld.global.u32 	%r67, [%rd8+48];
	add.s32 	%r68, %r67, %r66;
	ld.global.u32 	%r69, [%rd8+52];
	add.s32 	%r70, %r69, %r68;
	ld.global.u32 	%r71, [%rd8+56];
	add.s32 	%r72, %r71, %r70;
	ld.global.u32 	%r73, [%rd8+60];
	add.s32 	%r75, %r73, %r72;
	add.s32 	%r74, %r74, 32;
	add.s64 	%rd8, %rd8, 128;
	setp.ne.s32 	%p2, %r74, 1024;
	@%p2 bra 	$L__BB0_2;
	cvta.to.global.u64 	%rd7, %rd5;
	st.global.u32 	[%rd7], %r75;
$L__BB0_4:
	ret;

}


// ===== COMPILED SASS (sm_100) =====

	.target	sm_100

	.elftype	@"ET_EXEC"


//--------------------- .note.nv.tkinfo           --------------------------
	.section	.note.nv.tkinfo,"",@"SHT_NOTE"
	.sectionflags	@"SHF_NOTE_NV_TKINFO"
	.tkinfo
        /*0018*/ 	.word	0x00000002
        /*0030*/ 	.string	""
        /*0030*/ 	.string	"ptxas"
        /*0030*/ 	.string	"Cuda compilation tools, release 13.0, V13.0.88"
        /*0030*/ 	.string	"Build cuda_13.0.r13.0/compiler.36424714_0"
        /*0030*/ 	.string	"-arch sm_100 -m 64 "



//--------------------- .note.nv.cuinfo           --------------------------
	.section	.note.nv.cuinfo,"",@"SHT_NOTE"
	.sectionflags	@"SHF_NOTE_NV_CUINFO"
        /*0018*/ 	.short	0x0002
        /*001a*/ 	.short	0x0064
        /*001c*/ 	.short	0x0082
	.zero		2


//--------------------- .nv.info                  --------------------------
	.section	.nv.info,"",@"SHT_CUDA_INFO"
	.align	4


	//----- nvinfo : EIATTR_REGCOUNT
	.align		4
        /*0000*/ 	.byte	0x04, 0x2f
        /*0002*/ 	.short	(.L_1 - .L_0)
	.align		4
.L_0:
        /*0004*/ 	.word	index@(_Z3ansPiS_)
        /*0008*/ 	.word	0x0000001e


	//----- nvinfo : EIATTR_FRAME_SIZE
	.align		4
.L_1:
        /*000c*/ 	.byte	0x04, 0x11
        /*000e*/ 	.short	(.L_3 - .L_2)
	.align		4
.L_2:
        /*0010*/ 	.word	index@(_Z3ansPiS_)
        /*0014*/ 	.word	0x00000000


	//----- nvinfo : EIATTR_MIN_STACK_SIZE
	.align		4
.L_3:
        /*0018*/ 	.byte	0x04, 0x12
        /*001a*/ 	.short	(.L_5 - .L_4)
	.align		4
.L_4:
        /*001c*/ 	.word	index@(_Z3ansPiS_)
        /*0020*/ 	.word	0x00000000
.L_5:


//--------------------- .nv.compat                --------------------------
	.section	.nv.compat,"",@"SHT_CUDA_COMPAT_INFO"
	.align	4
        /*0000*/ 	.byte	0x02, 0x09, 0x00, 0x00, 0x02, 0x02, 0x01, 0x00, 0x02, 0x05, 0x05, 0x00, 0x03, 0x07, 0x01, 0x01
        /*0010*/ 	.byte	0x02, 0x03, 0x00, 0x00, 0x02, 0x06, 0x01, 0x00, 0x04, 0x0b, 0x08, 0x00, 0x09, 0x00, 0x00, 0x00
        /*0020*/ 	.byte	0x00, 0x00, 0x00, 0x00


//--------------------- .nv.info._Z3ansPiS_       --------------------------
	.section	.nv.info._Z3ansPiS_,"",@"SHT_CUDA_INFO"
	.sectionflags	@""
	.align	4


	//----- nvinfo : EIATTR_CUDA_API_VERSION
	.align		4
        /*0000*/ 	.byte	0x04, 0x37
        /*0002*/ 	.short	(.L_7 - .L_6)
.L_6:
        /*0004*/ 	.word	0x00000082


	//----- nvinfo : EIATTR_KPARAM_INFO
	.align		4
.L_7:
        /*0008*/ 	.byte	0x04, 0x17
        /*000a*/ 	.short	(.L_9 - .L_8)
.L_8:
        /*000c*/ 	.word	0x00000000
        /*0010*/ 	.short	0x0001
        /*0012*/ 	.short	0x0008
        /*0014*/ 	.byte	0x00, 0xf5, 0x21, 0x00


	//----- nvinfo : EIATTR_KPARAM_INFO
	.align		4
.L_9:
        /*0018*/ 	.byte	0x04, 0x17
        /*001a*/ 	.short	(.L_11 - .L_10)
.L_10:
        /*001c*/ 	.word	0x00000000
        /*0020*/ 	.short	0x0000
        /*0022*/ 	.short	0x0000
        /*0024*/ 	.byte	0x00, 0xf5, 0x21, 0x00


	//----- nvinfo : EIATTR_SPARSE_MMA_MASK
	.align		4
.L_11:
        /*0028*/ 	.byte	0x03, 0x50
        /*002a*/ 	.short	0x0000


	//----- nvinfo : EIATTR_MAXREG_COUNT
	.align		4
        /*002c*/ 	.byte	0x03, 0x1b
        /*002e*/ 	.short	0x00ff


	//----- nvinfo : EIATTR_MERCURY_ISA_VERSION
	.align		4
        /*0030*/ 	.byte	0x03, 0x5f
        /*0032*/ 	.short	0x0101


	//----- nvinfo : EIATTR_VRC_CTA_INIT_COUNT
	.align		4
        /*0034*/ 	.byte	0x02, 0x4a
	.zero		1
	.zero		1


	//----- nvinfo : EIATTR_EXIT_INSTR_OFFSETS
	.align		4
        /*0038*/ 	.byte	0x04, 0x1c
        /*003a*/ 	.short	(.L_13 - .L_12)


	//   ....[0]....
.L_12:
        /*003c*/ 	.word	0x00000070


	//   ....[1]....
        /*0040*/ 	.word	0x00000470


	//----- nvinfo : EIATTR_CBANK_PARAM_SIZE
	.align		4
.L_13:
        /*0044*/ 	.byte	0x03, 0x19
        /*0046*/ 	.short	0x0010


	//----- nvinfo : EIATTR_PARAM_CBANK
	.align		4
        /*0048*/ 	.byte	0x04, 0x0a
        /*004a*/ 	.short	(.L_15 - .L_14)
	.align		4
.L_14:
        /*004c*/ 	.word	index@(.nv.constant0._Z3ansPiS_)
        /*0050*/ 	.short	0x0380
        /*0052*/ 	.short	0x0010


	//----- nvinfo : EIATTR_SW_WAR
	.align		4
.L_15:
        /*0054*/ 	.byte	0x04, 0x36
        /*0056*/ 	.short	(.L_17 - .L_16)
.L_16:
        /*0058*/ 	.word	0x00000008
.L_17:


//--------------------- .nv.callgraph             --------------------------
	.section	.nv.callgraph,"",@"SHT_CUDA_CALLGRAPH"
	.align	4
	.sectionentsize	8
	.align		4
        /*0000*/ 	.word	0x00000000
	.align		4
        /*0004*/ 	.word	0xffffffff
	.align		4
        /*0008*/ 	.word	0x00000000
	.align		4
        /*000c*/ 	.word	0xfffffffe
	.align		4
        /*0010*/ 	.word	0x00000000
	.align		4
        /*0014*/ 	.word	0xfffffffd
	.align		4
        /*0018*/ 	.word	0x00000000
	.align		4
        /*001c*/ 	.word	0xfffffffc


//--------------------- .text._Z3ansPiS_          --------------------------
	.section	.text._Z3ansPiS_,"ax",@progbits
	.align	128
        .global         _Z3ansPiS_
        .type           _Z3ansPiS_,@function
        .size           _Z3ansPiS_,(.L_x_2 - _Z3ansPiS_)
        .other          _Z3ansPiS_,@"STO_CUDA_ENTRY STV_DEFAULT"
_Z3ansPiS_:
.text._Z3ansPiS_:
[----:B------:R-:W-:Y:S08]  /*0000*/  LDC R1, c[0x0][0x37c] ;  /* 0x0000df00ff017b82 */ /* 0x000ff00000000800 */
[----:B------:R-:W0:Y:S01]  /*0010*/  S2UR UR4, SR_CTAID.X ;  /* 0x00000000000479c3 */ /* 0x000e220000002500 */
[----:B------:R-:W1:Y:S01]  /*0020*/  S2R R0, SR_TID.X ;  /* 0x0000000000007919 */ /* 0x000e620000002100 */
[----:B------:R-:W2:Y:S01]  /*0030*/  LDCU UR5, c[0x0][0x360] ;  /* 0x00006c00ff0577ac */ /* 0x000ea20008000800 */
[----:B0-----:R-:W-:-:S04]  /*0040*/  UIADD3 UR4, UPT, UPT, URZ, -UR4, URZ ;  /* 0x80000004ff047290 */ /* 0x001fc8000fffe0ff */
[----:B--2---:R-:W-:-:S06]  /*0050*/  UIMAD UR5, UR4, UR5, URZ ;  /* 0x00000005040572a4 */ /* 0x004fcc000f8e02ff */
[----:B-1----:R-:W-:-:S13]  /*0060*/  ISETP.NE.AND P0, PT, R0, UR5, PT ;  /* 0x0000000500007c0c */ /* 0x002fda000bf05270 */
[----:B------:R-:W-:Y:S05]  /*0070*/  @P0 EXIT ;  /* 0x000000000000094d */ /* 0x000fea0003800000 */
[----:B------:R-:W0:Y:S01]  /*0080*/  LDCU.64 UR4, c[0x0][0x380] ;  /* 0x00007000ff0477ac */ /* 0x000e220008000a00 */
[----:B------:R-:W-:Y:S01]  /*0090*/  IMAD.MOV.U32 R5, RZ, RZ, RZ ;  /* 0x000000ffff057224 */ /* 0x000fe200078e00ff */
[----:B------:R-:W1:Y:S01]  /*00a0*/  LDCU.64 UR6, c[0x0][0x358] ;  /* 0x00006b00ff0677ac */ /* 0x000e620008000a00 */
[----:B0-----:R-:W-:-:S04]  /*00b0*/  UIADD3 UR4, UP0, UPT, UR4, 0x40, URZ ;  /* 0x0000004004047890 */ /* 0x001fc8000ff1e0ff */
[----:B------:R-:W-:Y:S02]  /*00c0*/  UIADD3.X UR5, UPT, UPT, URZ, UR5, URZ, UP0, !UPT ;  /* 0x00000005ff057290 */ /* 0x000fe400087fe4ff */
[----:B------:R-:W-:Y:S01]  /*00d0*/  IMAD.U32 R2, RZ, RZ, UR4 ;  /* 0x00000004ff027e24 */ /* 0x000fe2000f8e00ff */
[----:B------:R-:W-:-:S03]  /*00e0*/  UMOV UR4, URZ ;  /* 0x000000ff00047c82 */ /* 0x000fc60008000000 */
[----:B-1----:R-:W-:-:S07]  /*00f0*/  IMAD.U32 R3, RZ, RZ, UR5 ;  /* 0x00000005ff037e24 */ /* 0x002fce000f8e00ff */
.L_x_0:
[----:B------:R-:W2:Y:S04]  /*0100*/  LDG.E R0, desc[UR6][R2.64+-0x40] ;  /* 0xffffc00602007981 */ /* 0x000ea8000c1e1900 */
[----:B------:R-:W2:Y:S04]  /*0110*/  LDG.E R4, desc[UR6][R2.64+-0x3c] ;  /* 0xffffc40602047981 */ /* 0x000ea8000c1e1900 */
[----:B------:R-:W3:Y:S04]  /*0120*/  LDG.E R27, desc[UR6][R2.64+-0x38] ;  /* 0xffffc806021b7981 */ /* 0x000ee8000c1e1900 */
[----:B------:R-:W3:Y:S04]  /*0130*/  LDG.E R24, desc[UR6][R2.64+-0x34] ;  /* 0xffffcc0602187981 */ /* 0x000ee8000c1e1900 */
[----:B------:R-:W4:Y:S04]  /*0140*/  LDG.E R22, desc[UR6][R2.64+-0x30] ;  /* 0xffffd00602167981 */ /* 0x000f28000c1e1900 */
[----:B------:R-:W4:Y:S04]  /*0150*/  LDG.E R25, desc[UR6][R2.64+-0x2c] ;  /* 0xffffd40602197981 */ /* 0x000f28000c1e1900 */
[----:B------:R-:W5:Y:S04]  /*0160*/  LDG.E R23, desc[UR6][R2.64+-0x28] ;  /* 0xffffd80602177981 */ /* 0x000f68000c1e1900 */
        /* <DEDUP_REMOVED lines=15> */
[----:B------:R-:W5:Y:S01]  /*0260*/  LDG.E R7, desc[UR6][R2.64+0x18] ;  /* 0x0000180602077981 */ /* 0x000f62000c1e1900 */
[----:B--2---:R-:W-:-:S03]  /*0270*/  IADD3 R0, PT, PT, R4, R0, R5 ;  /* 0x0000000004007210 */ /* 0x004fc60007ffe005 */
[----:B------:R-:W2:Y:S04]  /*0280*/  LDG.E R4, desc[UR6][R2.64+0x1c] ;  /* 0x00001c0602047981 */ /* 0x000ea8000c1e1900 */
[----:B------:R-:W2:Y:S01]  /*0290*/  LDG.E R5, desc[UR6][R2.64+0x20] ;  /* 0x0000200602057981 */ /* 0x000ea2000c1e1900 */
[----:B---3--:R-:W-:-:S03]  /*02a0*/  IADD3 R24, PT, PT, R24, R27, R0 ;  /* 0x0000001b18187210 */ /* 0x008fc60007ffe000 */
[----:B------:R-:W3:Y:S01]  /*02b0*/  LDG.E R0, desc[UR6][R2.64+0x24] ;  /* 0x0000240602007981 */ /* 0x000ee2000c1e1900 */
[----:B----4-:R-:W-:-:S03]  /*02c0*/  IADD3 R24, PT, PT, R25, R22, R24 ;  /* 0x0000001619187210 */ /* 0x010fc60007ffe018 */
[----:B------:R-:W4:Y:S04]  /*02d0*/  LDG.E R25, desc[UR6][R2.64+0x28] ;  /* 0x0000280602197981 */ /* 0x000f28000c1e1900 */
[----:B------:R-:W4:Y:S01]  /*02e0*/  LDG.E R22, desc[UR6][R2.64+0x2c] ;  /* 0x00002c0602167981 */ /* 0x000f22000c1e1900 */
[----:B-----5:R-:W-:-:S03]  /*02f0*/  IADD3 R24, PT, PT, R20, R23, R24 ;  /* 0x0000001714187210 */ /* 0x020fc60007ffe018 */
[----:B------:R-:W5:Y:S04]  /*0300*/  LDG.E R20, desc[UR6][R2.64+0x30] ;  /* 0x0000300602147981 */ /* 0x000f68000c1e1900 */
[----:B------:R-:W5:Y:S01]  /*0310*/  LDG.E R23, desc[UR6][R2.64+0x34] ;  /* 0x0000340602177981 */ /* 0x000f62000c1e1900 */
[----:B------:R-:W-:-:S03]  /*0320*/  IADD3 R24, PT, PT, R21, R18, R24 ;  /* 0x0000001215187210 */ /* 0x000fc60007ffe018 */
[----:B------:R-:W5:Y:S04]  /*0330*/  LDG.E R21, desc[UR6][R2.64+0x38] ;  /* 0x0000380602157981 */ /* 0x000f68000c1e1900 */
[----:B------:R0:W5:Y:S01]  /*0340*/  LDG.E R18, desc[UR6][R2.64+0x3c] ;  /* 0x00003c0602127981 */ /* 0x000162000c1e1900 */
[----:B------:R-:W-:-:S04]  /*0350*/  IADD3 R16, PT, PT, R16, R19, R24 ;  /* 0x0000001310107210 */ /* 0x000fc80007ffe018 */
[----:B------:R-:W-:-:S04]  /*0360*/  IADD3 R14, PT, PT, R14, R17, R16 ;  /* 0x000000110e0e7210 */ /* 0x000fc80007ffe010 */
[----:B------:R-:W-:-:S04]  /*0370*/  IADD3 R12, PT, PT, R12, R15, R14 ;  /* 0x0000000f0c0c7210 */ /* 0x000fc80007ffe00e */
[----:B------:R-:W-:-:S04]  /*0380*/  IADD3 R10, PT, PT, R10, R13, R12 ;  /* 0x0000000d0a0a7210 */ /* 0x000fc80007ffe00c */
[----:B------:R-:W-:Y:S01]  /*0390*/  IADD3 R8, PT, PT, R8, R11, R10 ;  /* 0x0000000b08087210 */ /* 0x000fe20007ffe00a */
[----:B------:R-:W-:-:S03]  /*03a0*/  UIADD3 UR4, UPT, UPT, UR4, 0x20, URZ ;  /* 0x0000002004047890 */ /* 0x000fc6000fffe0ff */
[----:B------:R-:W-:Y:S01]  /*03b0*/  IADD3 R6, PT, PT, R6, R9, R8 ;  /* 0x0000000906067210 */ /* 0x000fe20007ffe008 */
[----:B------:R-:W-:Y:S01]  /*03c0*/  UISETP.NE.AND UP0, UPT, UR4, 0x400, UPT ;  /* 0x000004000400788c */ /* 0x000fe2000bf05270 */
[----:B0-----:R-:W-:-:S05]  /*03d0*/  IADD3 R2, P0, PT, R2, 0x80, RZ ;  /* 0x0000008002027810 */ /* 0x001fca0007f1e0ff */
[----:B------:R-:W-:Y:S01]  /*03e0*/  IMAD.X R3, RZ, RZ, R3, P0 ;  /* 0x000000ffff037224 */ /* 0x000fe200000e0603 */
[----:B--2---:R-:W-:-:S04]  /*03f0*/  IADD3 R4, PT, PT, R4, R7, R6 ;  /* 0x0000000704047210 */ /* 0x004fc80007ffe006 */
[----:B---3--:R-:W-:-:S04]  /*0400*/  IADD3 R0, PT, PT, R0, R5, R4 ;  /* 0x0000000500007210 */ /* 0x008fc80007ffe004 */
[----:B----4-:R-:W-:-:S04]  /*0410*/  IADD3 R0, PT, PT, R22, R25, R0 ;  /* 0x0000001916007210 */ /* 0x010fc80007ffe000 */
[----:B-----5:R-:W-:-:S04]  /*0420*/  IADD3 R0, PT, PT, R23, R20, R0 ;  /* 0x0000001417007210 */ /* 0x020fc80007ffe000 */
[----:B------:R-:W-:Y:S01]  /*0430*/  IADD3 R5, PT, PT, R18, R21, R0 ;  /* 0x0000001512057210 */ /* 0x000fe20007ffe000 */
[----:B------:R-:W-:Y:S06]  /*0440*/  BRA.U UP0, `(.L_x_0) ;  /* 0xfffffffd002c7547 */ /* 0x000fec000b83ffff */
[----:B------:R-:W0:Y:S02]  /*0450*/  LDC.64 R2, c[0x0][0x388] ;  /* 0x0000e200ff027b82 */ /* 0x000e240000000a00 */
[----:B0-----:R-:W-:Y:S01]  /*0460*/  STG.E desc[UR6][R2.64], R5 ;  /* 0x0000000502007986 */ /* 0x001fe2000c101906 */
[----:B------:R-:W-:Y:S05]  /*0470*/  EXIT ;  /* 0x000000000000794d */ /* 0x000fea0003800000 */
.L_x_1:
[----:B------:R-:W-:-:S00]  /*0480*/  BRA `(.L_x_1) ;  /* 0xfffffffc00fc7947 */ /* 0x000fc0000383ffff */
[----:B------:R-:W-:-:S00]  /*0490*/  NOP ;  /* 0x0000000000007918 */ /* 0x000fc00000000000 */
        /* <DEDUP_REMOVED lines=14> */
.L_x_2:


//--------------------- .nv.shared.reserved.0     --------------------------
	.section	.nv.shared.reserved.0,"aw",@nobits
	.weak		__nv_reservedSMEM_offset_0_alias
	.size		__nv_reservedSMEM_offset_0_alias, 0, 64
	.other		__nv_reservedSMEM_offset_0_alias,@"STO_CUDA_RESERVED_SHARED STV_DEFAULT"
__nv_reservedSMEM_offset_0_alias:
	.zero		0
	.zero		64


//--------------------- .nv.constant0._Z3ansPiS_  --------------------------
	.section	.nv.constant0._Z3ansPiS_,"a",@progbits
	.sectionflags	@""
	.align	4
.nv.constant0._Z3ansPiS_:
	.zero		912


//--------------------- SYMBOLS --------------------------

	.type		.nv.reservedSmem.offset0,@object
	.size		.nv.reservedSmem.offset0,0x4
